//
// Generated by NVIDIA NVVM Compiler
//
// Compiler Build ID: CL-36424714
// Cuda compilation tools, release 13.0, V13.0.88
// Based on NVVM 20.0.0
//

.version 9.0
.target sm_100
.address_size 64

	// .globl	CalculateChangeDeltaAndError

.visible .entry CalculateChangeDeltaAndError(
	.param .u64 .ptr .align 1 CalculateChangeDeltaAndError_param_0,
	.param .u32 CalculateChangeDeltaAndError_param_1,
	.param .u64 .ptr .align 1 CalculateChangeDeltaAndError_param_2,
	.param .u32 CalculateChangeDeltaAndError_param_3,
	.param .u32 CalculateChangeDeltaAndError_param_4,
	.param .u64 .ptr .align 1 CalculateChangeDeltaAndError_param_5,
	.param .u32 CalculateChangeDeltaAndError_param_6,
	.param .u32 CalculateChangeDeltaAndError_param_7,
	.param .u64 .ptr .align 1 CalculateChangeDeltaAndError_param_8,
	.param .u32 CalculateChangeDeltaAndError_param_9,
	.param .u32 CalculateChangeDeltaAndError_param_10,
	.param .u64 .ptr .align 1 CalculateChangeDeltaAndError_param_11,
	.param .u32 CalculateChangeDeltaAndError_param_12,
	.param .u32 CalculateChangeDeltaAndError_param_13,
	.param .u64 .ptr .align 1 CalculateChangeDeltaAndError_param_14,
	.param .u32 CalculateChangeDeltaAndError_param_15,
	.param .u32 CalculateChangeDeltaAndError_param_16
)
{
	.reg .pred 	%p<2>;
	.reg .b32 	%r<13>;
	.reg .b64 	%rd<28>;
	.reg .b64 	%fd<10>;

	ld.param.u32 	%r2, [CalculateChangeDeltaAndError_param_4];
	ld.param.u64 	%rd3, [CalculateChangeDeltaAndError_param_5];
	ld.param.u32 	%r3, [CalculateChangeDeltaAndError_param_7];
	ld.param.u32 	%r4, [CalculateChangeDeltaAndError_param_10];
	ld.param.u64 	%rd5, [CalculateChangeDeltaAndError_param_11];
	ld.param.u32 	%r5, [CalculateChangeDeltaAndError_param_13];
	ld.param.u64 	%rd6, [CalculateChangeDeltaAndError_param_14];
	ld.param.u32 	%r6, [CalculateChangeDeltaAndError_param_16];
	mov.u32 	%r1, %ctaid.x;
	setp.gt.u32 	%p1, %r1, 1023;
	@%p1 bra 	$L__BB0_2;
	ld.param.u64 	%rd27, [CalculateChangeDeltaAndError_param_8];
	ld.param.u64 	%rd26, [CalculateChangeDeltaAndError_param_2];
	ld.param.u64 	%rd25, [CalculateChangeDeltaAndError_param_0];
	cvta.to.global.u64 	%rd7, %rd25;
	cvta.to.global.u64 	%rd8, %rd26;
	cvta.to.global.u64 	%rd9, %rd3;
	cvta.to.global.u64 	%rd10, %rd5;
	cvta.to.global.u64 	%rd11, %rd27;
	cvta.to.global.u64 	%rd12, %rd6;
	mov.u32 	%r7, %ctaid.y;
	mul.wide.u32 	%rd13, %r1, 8;
	add.s64 	%rd14, %rd7, %rd13;
	ld.global.f64 	%fd1, [%rd14];
	mad.lo.s32 	%r8, %r2, %r1, %r7;
	mul.wide.s32 	%rd15, %r8, 8;
	add.s64 	%rd16, %rd8, %rd15;
	ld.global.f64 	%fd2, [%rd16];
	mul.f64 	%fd3, %fd1, %fd2;
	mad.lo.s32 	%r9, %r3, %r1, %r7;
	mul.wide.s32 	%rd17, %r9, 8;
	add.s64 	%rd18, %rd9, %rd17;
	ld.global.f64 	%fd4, [%rd18];
	mul.f64 	%fd5, %fd4, 0d3FA999999999999A;
	fma.rn.f64 	%fd6, %fd3, 0d3FD3333333333333, %fd5;
	mad.lo.s32 	%r10, %r5, %r1, %r7;
	mul.wide.s32 	%rd19, %r10, 8;
	add.s64 	%rd20, %rd10, %rd19;
	st.global.f64 	[%rd20], %fd6;
	ld.global.f64 	%fd7, [%rd14];
	mad.lo.s32 	%r11, %r4, %r1, %r7;
	mul.wide.s32 	%rd21, %r11, 8;
	add.s64 	%rd22, %rd11, %rd21;
	ld.global.f64 	%fd8, [%rd22];
	mul.f64 	%fd9, %fd7, %fd8;
	mad.lo.s32 	%r12, %r6, %r1, %r7;
	mul.wide.s32 	%rd23, %r12, 8;
	add.s64 	%rd24, %rd12, %rd23;
	st.global.f64 	[%rd24], %fd9;
$L__BB0_2:
	ret;

}


// ===== COMPILED SASS (sm_100) =====

	.target	sm_100

	.elftype	@"ET_EXEC"


//--------------------- .note.nv.tkinfo           --------------------------
	.section	.note.nv.tkinfo,"",@"SHT_NOTE"
	.sectionflags	@"SHF_NOTE_NV_TKINFO"
	.tkinfo
        /*0018*/ 	.word	0x00000002
        /*0030*/ 	.string	""
        /*0030*/ 	.string	"ptxas"
        /*0030*/ 	.string	"Cuda compilation tools, release 13.0, V13.0.88"
        /*0030*/ 	.string	"Build cuda_13.0.r13.0/compiler.36424714_0"
        /*0030*/ 	.string	"-arch sm_100 -m 64 "



//--------------------- .note.nv.cuinfo           --------------------------
	.section	.note.nv.cuinfo,"",@"SHT_NOTE"
	.sectionflags	@"SHF_NOTE_NV_CUINFO"
        /*0018*/ 	.short	0x0002
        /*001a*/ 	.short	0x0064
        /*001c*/ 	.short	0x0082
	.zero		2


//--------------------- .nv.info                  --------------------------
	.section	.nv.info,"",@"SHT_CUDA_INFO"
	.align	4


	//----- nvinfo : EIATTR_REGCOUNT
	.align		4
        /*0000*/ 	.byte	0x04, 0x2f
        /*0002*/ 	.short	(.L_1 - .L_0)
	.align		4
.L_0:
        /*0004*/ 	.word	index@(CalculateChangeDeltaAndError)
        /*0008*/ 	.word	0x00000016


	//----- nvinfo : EIATTR_FRAME_SIZE
	.align		4
.L_1:
        /*000c*/ 	.byte	0x04, 0x11
        /*000e*/ 	.short	(.L_3 - .L_2)
	.align		4
.L_2:
        /*0010*/ 	.word	index@(CalculateChangeDeltaAndError)
        /*0014*/ 	.word	0x00000000


	//----- nvinfo : EIATTR_MIN_STACK_SIZE
	.align		4
.L_3:
        /*0018*/ 	.byte	0x04, 0x12
        /*001a*/ 	.short	(.L_5 - .L_4)
	.align		4
.L_4:
        /*001c*/ 	.word	index@(CalculateChangeDeltaAndError)
        /*0020*/ 	.word	0x00000000
.L_5:


//--------------------- .nv.compat                --------------------------
	.section	.nv.compat,"",@"SHT_CUDA_COMPAT_INFO"
	.align	4
        /*0000*/ 	.byte	0x02, 0x09, 0x00, 0x00, 0x02, 0x02, 0x01, 0x00, 0x02, 0x05, 0x05, 0x00, 0x03, 0x07, 0x01, 0x01
        /*0010*/ 	.byte	0x02, 0x03, 0x00, 0x00, 0x02, 0x06, 0x01, 0x00, 0x04, 0x0b, 0x08, 0x00, 0x01, 0x00, 0x00, 0x00
        /*0020*/ 	.byte	0x00, 0x00, 0x00, 0x00


//--------------------- .nv.info.CalculateChangeDeltaAndError --------------------------
	.section	.nv.info.CalculateChangeDeltaAndError,"",@"SHT_CUDA_INFO"
	.sectionflags	@""
	.align	4


	//----- nvinfo : EIATTR_CUDA_API_VERSION
	.align		4
        /*0000*/ 	.byte	0x04, 0x37
        /*0002*/ 	.short	(.L_7 - .L_6)
.L_6:
        /*0004*/ 	.word	0x00000082


	//----- nvinfo : EIATTR_KPARAM_INFO
	.align		4
.L_7:
        /*0008*/ 	.byte	0x04, 0x17
        /*000a*/ 	.short	(.L_9 - .L_8)
.L_8:
        /*000c*/ 	.word	0x00000000
        /*0010*/ 	.short	0x0010
        /*0012*/ 	.short	0x005c
        /*0014*/ 	.byte	0x00, 0xf0, 0x11, 0x00


	//----- nvinfo : EIATTR_KPARAM_INFO
	.align		4
.L_9:
        /*0018*/ 	.byte	0x04, 0x17
        /*001a*/ 	.short	(.L_11 - .L_10)
.L_10:
        /*001c*/ 	.word	0x00000000
        /*0020*/ 	.short	0x000f
        /*0022*/ 	.short	0x0058
        /*0024*/ 	.byte	0x00, 0xf0, 0x11, 0x00


	//----- nvinfo : EIATTR_KPARAM_INFO
	.align		4
.L_11:
        /*0028*/ 	.byte	0x04, 0x17
        /*002a*/ 	.short	(.L_13 - .L_12)
.L_12:
        /*002c*/ 	.word	0x00000000
        /*0030*/ 	.short	0x000e
        /*0032*/ 	.short	0x0050
        /*0034*/ 	.byte	0x00, 0xf5, 0x21, 0x00


	//----- nvinfo : EIATTR_KPARAM_INFO
	.align		4
.L_13:
        /*0038*/ 	.byte	0x04, 0x17
        /*003a*/ 	.short	(.L_15 - .L_14)
.L_14:
        /*003c*/ 	.word	0x00000000
        /*0040*/ 	.short	0x000d
        /*0042*/ 	.short	0x004c
        /*0044*/ 	.byte	0x00, 0xf0, 0x11, 0x00


	//----- nvinfo : EIATTR_KPARAM_INFO
	.align		4
.L_15:
        /*0048*/ 	.byte	0x04, 0x17
        /*004a*/ 	.short	(.L_17 - .L_16)
.L_16:
        /*004c*/ 	.word	0x00000000
        /*0050*/ 	.short	0x000c
        /*0052*/ 	.short	0x0048
        /*0054*/ 	.byte	0x00, 0xf0, 0x11, 0x00


	//----- nvinfo : EIATTR_KPARAM_INFO
	.align		4
.L_17:
        /*0058*/ 	.byte	0x04, 0x17
        /*005a*/ 	.short	(.L_19 - .L_18)
.L_18:
        /*005c*/ 	.word	0x00000000
        /*0060*/ 	.short	0x000b
        /*0062*/ 	.short	0x0040
        /*0064*/ 	.byte	0x00, 0xf5, 0x21, 0x00


	//----- nvinfo : EIATTR_KPARAM_INFO
	.align		4
.L_19:
        /*0068*/ 	.byte	0x04, 0x17
        /*006a*/ 	.short	(.L_21 - .L_20)
.L_20:
        /*006c*/ 	.word	0x00000000
        /*0070*/ 	.short	0x000a
        /*0072*/ 	.short	0x003c
        /*0074*/ 	.byte	0x00, 0xf0, 0x11, 0x00


	//----- nvinfo : EIATTR_KPARAM_INFO
	.align		4
.L_21:
        /*0078*/ 	.byte	0x04, 0x17
        /*007a*/ 	.short	(.L_23 - .L_22)
.L_22:
        /*007c*/ 	.word	0x00000000
        /*0080*/ 	.short	0x0009
        /*0082*/ 	.short	0x0038
        /*0084*/ 	.byte	0x00, 0xf0, 0x11, 0x00


	//----- nvinfo : EIATTR_KPARAM_INFO
	.align		4
.L_23:
        /*0088*/ 	.byte	0x04, 0x17
        /*008a*/ 	.short	(.L_25 - .L_24)
.L_24:
        /*008c*/ 	.word	0x00000000
        /*0090*/ 	.short	0x0008
        /*0092*/ 	.short	0x0030
        /*0094*/ 	.byte	0x00, 0xf5, 0x21, 0x00


	//----- nvinfo : EIATTR_KPARAM_INFO
	.align		4
.L_25:
        /*0098*/ 	.byte	0x04, 0x17
        /*009a*/ 	.short	(.L_27 - .L_26)
.L_26:
        /*009c*/ 	.word	0x00000000
        /*00a0*/ 	.short	0x0007
        /*00a2*/ 	.short	0x002c
        /*00a4*/ 	.byte	0x00, 0xf0, 0x11, 0x00


	//----- nvinfo : EIATTR_KPARAM_INFO
	.align		4
.L_27:
        /*00a8*/ 	.byte	0x04, 0x17
        /*00aa*/ 	.short	(.L_29 - .L_28)
.L_28:
        /*00ac*/ 	.word	0x00000000
        /*00b0*/ 	.short	0x0006
        /*00b2*/ 	.short	0x0028
        /*00b4*/ 	.byte	0x00, 0xf0, 0x11, 0x00


	//----- nvinfo : EIATTR_KPARAM_INFO
	.align		4
.L_29:
        /*00b8*/ 	.byte	0x04, 0x17
        /*00ba*/ 	.short	(.L_31 - .L_30)
.L_30:
        /*00bc*/ 	.word	0x00000000
        /*00c0*/ 	.short	0x0005
        /*00c2*/ 	.short	0x0020
        /*00c4*/ 	.byte	0x00, 0xf5, 0x21, 0x00


	//----- nvinfo : EIATTR_KPARAM_INFO
	.align		4
.L_31:
        /*00c8*/ 	.byte	0x04, 0x17
        /*00ca*/ 	.short	(.L_33 - .L_32)
.L_32:
        /*00cc*/ 	.word	0x00000000
        /*00d0*/ 	.short	0x0004
        /*00d2*/ 	.short	0x001c
        /*00d4*/ 	.byte	0x00, 0xf0, 0x11, 0x00


	//----- nvinfo : EIATTR_KPARAM_INFO
	.align		4
.L_33:
        /*00d8*/ 	.byte	0x04, 0x17
        /*00da*/ 	.short	(.L_35 - .L_34)
.L_34:
        /*00dc*/ 	.word	0x00000000
        /*00e0*/ 	.short	0x0003
        /*00e2*/ 	.short	0x0018
        /*00e4*/ 	.byte	0x00, 0xf0, 0x11, 0x00


	//----- nvinfo : EIATTR_KPARAM_INFO
	.align		4
.L_35:
        /*00e8*/ 	.byte	0x04, 0x17
        /*00ea*/ 	.short	(.L_37 - .L_36)
.L_36:
        /*00ec*/ 	.word	0x00000000
        /*00f0*/ 	.short	0x0002
        /*00f2*/ 	.short	0x0010
        /*00f4*/ 	.byte	0x00, 0xf5, 0x21, 0x00


	//----- nvinfo : EIATTR_KPARAM_INFO
	.align		4
.L_37:
        /*00f8*/ 	.byte	0x04, 0x17
        /*00fa*/ 	.short	(.L_39 - .L_38)
.L_38:
        /*00fc*/ 	.word	0x00000000
        /*0100*/ 	.short	0x0001
        /*0102*/ 	.short	0x0008
        /*0104*/ 	.byte	0x00, 0xf0, 0x11, 0x00


	//----- nvinfo : EIATTR_KPARAM_INFO
	.align		4
.L_39:
        /*0108*/ 	.byte	0x04, 0x17
        /*010a*/ 	.short	(.L_41 - .L_40)
.L_40:
        /*010c*/ 	.word	0x00000000
        /*0110*/ 	.short	0x0000
        /*0112*/ 	.short	0x0000
        /*0114*/ 	.byte	0x00, 0xf5, 0x21, 0x00


	//----- nvinfo : EIATTR_SPARSE_MMA_MASK
	.align		4
.L_41:
        /*0118*/ 	.byte	0x03, 0x50
        /*011a*/ 	.short	0x0000


	//----- nvinfo : EIATTR_MAXREG_COUNT
	.align		4
        /*011c*/ 	.byte	0x03, 0x1b
        /*011e*/ 	.short	0x00ff


	//----- nvinfo : EIATTR_MERCURY_ISA_VERSION
	.align		4
        /*0120*/ 	.byte	0x03, 0x5f
        /*0122*/ 	.short	0x0101


	//----- nvinfo : EIATTR_VRC_CTA_INIT_COUNT
	.align		4
        /*0124*/ 	.byte	0x02, 0x4a
	.zero		1
	.zero		1


	//----- nvinfo : EIATTR_EXIT_INSTR_OFFSETS
	.align		4
        /*0128*/ 	.byte	0x04, 0x1c
        /*012a*/ 	.short	(.L_43 - .L_42)


	//   ....[0]....
.L_42:
        /*012c*/ 	.word	0x00000030


	//   ....[1]....
        /*0130*/ 	.word	0x000002b0


	//----- nvinfo : EIATTR_CBANK_PARAM_SIZE
	.align		4
.L_43:
        /*0134*/ 	.byte	0x03, 0x19
        /*0136*/ 	.short	0x0060


	//----- nvinfo : EIATTR_PARAM_CBANK
	.align		4
        /*0138*/ 	.byte	0x04, 0x0a
        /*013a*/ 	.short	(.L_45 - .L_44)
	.align		4
.L_44:
        /*013c*/ 	.word	index@(.nv.constant0.CalculateChangeDeltaAndError)
        /*0140*/ 	.short	0x0380
        /*0142*/ 	.short	0x0060


	//----- nvinfo : EIATTR_SW_WAR
	.align		4
.L_45:
        /*0144*/ 	.byte	0x04, 0x36
        /*0146*/ 	.short	(.L_47 - .L_46)
.L_46:
        /*0148*/ 	.word	0x00000008
.L_47:


//--------------------- .nv.callgraph             --------------------------
	.section	.nv.callgraph,"",@"SHT_CUDA_CALLGRAPH"
	.align	4
	.sectionentsize	8
	.align		4
        /*0000*/ 	.word	0x00000000
	.align		4
        /*0004*/ 	.word	0xffffffff
	.align		4
        /*0008*/ 	.word	0x00000000
	.align		4
        /*000c*/ 	.word	0xfffffffe
	.align		4
        /*0010*/ 	.word	0x00000000
	.align		4
        /*0014*/ 	.word	0xfffffffd
	.align		4
        /*0018*/ 	.word	0x00000000
	.align		4
        /*001c*/ 	.word	0xfffffffc


//--------------------- .text.CalculateChangeDeltaAndError --------------------------
	.section	.text.CalculateChangeDeltaAndError,"ax",@progbits
	.align	128
        .global         CalculateChangeDeltaAndError
        .type           CalculateChangeDeltaAndError,@function
        .size           CalculateChangeDeltaAndError,(.L_x_1 - CalculateChangeDeltaAndError)
        .other          CalculateChangeDeltaAndError,@"STO_CUDA_ENTRY STV_DEFAULT"
CalculateChangeDeltaAndError:
.text.CalculateChangeDeltaAndError:
[----:B------:R-:W-:Y:S01]  /*0000*/  LDC R1, c[0x0][0x37c] ;  /* 0x0000df00ff017b82 */ /* 0x000fe20000000800 */
[----:B------:R-:W0:Y:S02]  /*0010*/  S2R R0, SR_CTAID.X ;  /* 0x0000000000007919 */ /* 0x000e240000002500 */
[----:B0-----:R-:W-:-:S13]  /*0020*/  ISETP.GT.U32.AND P0, PT, R0, 0x3ff, PT ;  /* 0x000003ff0000780c */ /* 0x001fda0003f04070 */
[----:B------:R-:W-:Y:S05]  /*0030*/  @P0 EXIT ;  /* 0x000000000000094d */ /* 0x000fea0003800000 */
[----:B------:R-:W0:Y:S01]  /*0040*/  S2UR UR6, SR_CTAID.Y ;  /* 0x00000000000679c3 */ /* 0x000e220000002600 */
[----:B------:R-:W1:Y:S07]  /*0050*/  LDCU.64 UR4, c[0x0][0x358] ;  /* 0x00006b00ff0477ac */ /* 0x000e6e0008000a00 */
[----:B------:R-:W0:Y:S08]  /*0060*/  LDC R5, c[0x0][0x39c] ;  /* 0x0000e700ff057b82 */ /* 0x000e300000000800 */
[----:B------:R-:W2:Y:S08]  /*0070*/  LDC R7, c[0x0][0x3ac] ;  /* 0x0000eb00ff077b82 */ /* 0x000eb00000000800 */
[----:B------:R-:W3:Y:S08]  /*0080*/  LDC.64 R8, c[0x0][0x390] ;  /* 0x0000e400ff087b82 */ /* 0x000ef00000000a00 */
[----:B------:R-:W4:Y:S01]  /*0090*/  LDC.64 R10, c[0x0][0x3a0] ;  /* 0x0000e800ff0a7b82 */ /* 0x000f220000000a00 */
[----:B0-----:R-:W-:-:S07]  /*00a0*/  IMAD R5, R0, R5, UR6 ;  /* 0x0000000600057e24 */ /* 0x001fce000f8e0205 */
[----:B------:R-:W0:Y:S01]  /*00b0*/  LDC.64 R2, c[0x0][0x380] ;  /* 0x0000e000ff027b82 */ /* 0x000e220000000a00 */
[----:B--2---:R-:W-:Y:S02]  /*00c0*/  IMAD R7, R0, R7, UR6 ;  /* 0x0000000600077e24 */ /* 0x004fe4000f8e0207 */
[----:B---3--:R-:W-:-:S05]  /*00d0*/  IMAD.WIDE R8, R5, 0x8, R8 ;  /* 0x0000000805087825 */ /* 0x008fca00078e0208 */
[----:B------:R-:W2:Y:S01]  /*00e0*/  LDC R17, c[0x0][0x3cc] ;  /* 0x0000f300ff117b82 */ /* 0x000ea20000000800 */
[----:B-1----:R-:W3:Y:S01]  /*00f0*/  LDG.E.64 R8, desc[UR4][R8.64] ;  /* 0x0000000408087981 */ /* 0x002ee2000c1e1b00 */
[----:B----4-:R-:W-:-:S06]  /*0100*/  IMAD.WIDE R10, R7, 0x8, R10 ;  /* 0x00000008070a7825 */ /* 0x010fcc00078e020a */
[----:B------:R-:W1:Y:S01]  /*0110*/  LDC R19, c[0x0][0x3bc] ;  /* 0x0000ef00ff137b82 */ /* 0x000e620000000800 */
[----:B------:R-:W4:Y:S01]  /*0120*/  LDG.E.64 R10, desc[UR4][R10.64] ;  /* 0x000000040a0a7981 */ /* 0x000f22000c1e1b00 */
[----:B0-----:R-:W-:-:S06]  /*0130*/  IMAD.WIDE.U32 R2, R0, 0x8, R2 ;  /* 0x0000000800027825 */ /* 0x001fcc00078e0002 */
[----:B------:R-:W0:Y:S01]  /*0140*/  LDC.64 R14, c[0x0][0x3c0] ;  /* 0x0000f000ff0e7b82 */ /* 0x000e220000000a00 */
[----:B------:R-:W3:Y:S07]  /*0150*/  LDG.E.64 R6, desc[UR4][R2.64] ;  /* 0x0000000402067981 */ /* 0x000eee000c1e1b00 */
[----:B------:R-:W5:Y:S01]  /*0160*/  LDC.64 R4, c[0x0][0x3b0] ;  /* 0x0000ec00ff047b82 */ /* 0x000f620000000a00 */
[----:B------:R-:W-:Y:S01]  /*0170*/  UMOV UR8, 0x9999999a ;  /* 0x9999999a00087882 */ /* 0x000fe20000000000 */
[----:B------:R-:W-:Y:S01]  /*0180*/  UMOV UR9, 0x3fa99999 ;  /* 0x3fa9999900097882 */ /* 0x000fe20000000000 */
[C---:B--2---:R-:W-:Y:S01]  /*0190*/  IMAD R17, R0.reuse, R17, UR6 ;  /* 0x0000000600117e24 */ /* 0x044fe2000f8e0211 */
[----:B----4-:R-:W-:Y:S01]  /*01a0*/  DMUL R12, R10, UR8 ;  /* 0x000000080a0c7c28 */ /* 0x010fe20008000000 */
[----:B------:R-:W-:Y:S01]  /*01b0*/  UMOV UR8, 0x33333333 ;  /* 0x3333333300087882 */ /* 0x000fe20000000000 */
[----:B---3--:R-:W-:Y:S01]  /*01c0*/  DMUL R6, R6, R8 ;  /* 0x0000000806067228 */ /* 0x008fe20000000000 */
[----:B------:R-:W-:Y:S01]  /*01d0*/  UMOV UR9, 0x3fd33333 ;  /* 0x3fd3333300097882 */ /* 0x000fe20000000000 */
[----:B-1----:R-:W-:-:S02]  /*01e0*/  IMAD R11, R0, R19, UR6 ;  /* 0x00000006000b7e24 */ /* 0x002fc4000f8e0213 */
[----:B0-----:R-:W-:Y:S02]  /*01f0*/  IMAD.WIDE R8, R17, 0x8, R14 ;  /* 0x0000000811087825 */ /* 0x001fe400078e020e */
[----:B------:R-:W0:Y:S02]  /*0200*/  LDC R15, c[0x0][0x3dc] ;  /* 0x0000f700ff0f7b82 */ /* 0x000e240000000800 */
[----:B------:R-:W-:Y:S01]  /*0210*/  DFMA R6, R6, UR8, R12 ;  /* 0x0000000806067c2b */ /* 0x000fe2000800000c */
[----:B-----5:R-:W-:-:S05]  /*0220*/  IMAD.WIDE R4, R11, 0x8, R4 ;  /* 0x000000080b047825 */ /* 0x020fca00078e0204 */
[----:B------:R-:W1:Y:S01]  /*0230*/  LDC.64 R12, c[0x0][0x3d0] ;  /* 0x0000f400ff0c7b82 */ /* 0x000e620000000a00 */
[----:B------:R-:W-:Y:S04]  /*0240*/  STG.E.64 desc[UR4][R8.64], R6 ;  /* 0x0000000608007986 */ /* 0x000fe8000c101b04 */
[----:B------:R-:W2:Y:S04]  /*0250*/  LDG.E.64 R2, desc[UR4][R2.64] ;  /* 0x0000000402027981 */ /* 0x000ea8000c1e1b00 */
[----:B------:R-:W2:Y:S01]  /*0260*/  LDG.E.64 R4, desc[UR4][R4.64] ;  /* 0x0000000404047981 */ /* 0x000ea2000c1e1b00 */
[----:B0-----:R-:W-:-:S04]  /*0270*/  IMAD R15, R0, R15, UR6 ;  /* 0x00000006000f7e24 */ /* 0x001fc8000f8e020f */
[----:B-1----:R-:W-:Y:S01]  /*0280*/  IMAD.WIDE R12, R15, 0x8, R12 ;  /* 0x000000080f0c7825 */ /* 0x002fe200078e020c */
[----:B--2---:R-:W-:-:S07]  /*0290*/  DMUL R10, R2, R4 ;  /* 0x00000004020a7228 */ /* 0x004fce0000000000 */
[----:B------:R-:W-:Y:S01]  /*02a0*/  STG.E.64 desc[UR4][R12.64], R10 ;  /* 0x0000000a0c007986 */ /* 0x000fe2000c101b04 */
[----:B------:R-:W-:Y:S05]  /*02b0*/  EXIT ;  /* 0x000000000000794d */ /* 0x000fea0003800000 */
.L_x_0:
[----:B------:R-:W-:-:S00]  /*02c0*/  BRA `(.L_x_0) ;  /* 0xfffffffc00fc7947 */ /* 0x000fc0000383ffff */
[----:B------:R-:W-:-:S00]  /*02d0*/  NOP ;  /* 0x0000000000007918 */ /* 0x000fc00000000000 */
        /* <DEDUP_REMOVED lines=10> */
.L_x_1:


//--------------------- .nv.shared.reserved.0     --------------------------
	.section	.nv.shared.reserved.0,"aw",@nobits
	.weak		__nv_reservedSMEM_offset_0_alias
	.size		__nv_reservedSMEM_offset_0_alias, 0, 64
	.other		__nv_reservedSMEM_offset_0_alias,@"STO_CUDA_RESERVED_SHARED STV_DEFAULT"
__nv_reservedSMEM_offset_0_alias:
	.zero		0
	.zero		64


//--------------------- .nv.constant0.CalculateChangeDeltaAndError --------------------------
	.section	.nv.constant0.CalculateChangeDeltaAndError,"a",@progbits
	.sectionflags	@""
	.align	4
.nv.constant0.CalculateChangeDeltaAndError:
	.zero		992


//--------------------- SYMBOLS --------------------------

	.type		.nv.reservedSmem.offset0,@object
	.size		.nv.reservedSmem.offset0,0x4
